	.headerflags	@"EF_CUDA_TEXMODE_UNIFIED EF_CUDA_64BIT_ADDRESS EF_CUDA_ACCELERATORS EF_CUDA_SM90 EF_CUDA_VIRTUAL_SM(EF_CUDA_SM90)"
	.elftype	@"ET_EXEC"


//--------------------- .nv.info                  --------------------------
	.section	.nv.info,"",@"SHT_CUDA_INFO"
	.align	4


	//----- nvinfo : EIATTR_REGCOUNT
	.align		4
        /*0000*/ 	.byte	0x04, 0x2f
        /*0002*/ 	.short	(.L_1 - .L_0)
	.align		4
.L_0:
        /*0004*/ 	.word	index@(triton_poi_fused_cat_10)
        /*0008*/ 	.word	0x00000018


	//----- nvinfo : EIATTR_MIN_STACK_SIZE
	.align		4
.L_1:
        /*000c*/ 	.byte	0x04, 0x12
        /*000e*/ 	.short	(.L_3 - .L_2)
	.align		4
.L_2:
        /*0010*/ 	.word	index@(triton_poi_fused_cat_10)
        /*0014*/ 	.word	0x00000000


	//----- nvinfo : EIATTR_FRAME_SIZE
	.align		4
.L_3:
        /*0018*/ 	.byte	0x04, 0x11
        /*001a*/ 	.short	(.L_5 - .L_4)
	.align		4
.L_4:
        /*001c*/ 	.word	index@(triton_poi_fused_cat_10)
        /*0020*/ 	.word	0x00000000


	//----- nvinfo : EIATTR_MIN_STACK_SIZE
	.align		4
.L_5:
        /*0024*/ 	.byte	0x04, 0x12
        /*0026*/ 	.short	(.L_7 - .L_6)
	.align		4
.L_6:
        /*0028*/ 	.word	index@(triton_poi_fused_cat_10)
        /*002c*/ 	.word	0x00000000
.L_7:


//--------------------- .nv.info.triton_poi_fused_cat_10 --------------------------
	.section	.nv.info.triton_poi_fused_cat_10,"",@"SHT_CUDA_INFO"
	.sectionflags	@""
	.align	4


	//----- nvinfo : EIATTR_CUDA_API_VERSION
	.align		4
        /*0000*/ 	.byte	0x04, 0x37
        /*0002*/ 	.short	(.L_9 - .L_8)
.L_8:
        /*0004*/ 	.word	0x0000007c


	//----- nvinfo : EIATTR_KPARAM_INFO
	.align		4
.L_9:
        /*0008*/ 	.byte	0x04, 0x17
        /*000a*/ 	.short	(.L_11 - .L_10)
.L_10:
        /*000c*/ 	.word	0x00000000
        /*0010*/ 	.short	0x0005
        /*0012*/ 	.short	0x0028
        /*0014*/ 	.byte	0x00, 0xf0, 0x11, 0x00


	//----- nvinfo : EIATTR_KPARAM_INFO
	.align		4
.L_11:
        /*0018*/ 	.byte	0x04, 0x17
        /*001a*/ 	.short	(.L_13 - .L_12)
.L_12:
        /*001c*/ 	.word	0x00000000
        /*0020*/ 	.short	0x0004
        /*0022*/ 	.short	0x0020
        /*0024*/ 	.byte	0x00, 0xf4, 0x21, 0x00


	//----- nvinfo : EIATTR_KPARAM_INFO
	.align		4
.L_13:
        /*0028*/ 	.byte	0x04, 0x17
        /*002a*/ 	.short	(.L_15 - .L_14)
.L_14:
        /*002c*/ 	.word	0x00000000
        /*0030*/ 	.short	0x0003
        /*0032*/ 	.short	0x0018
        /*0034*/ 	.byte	0x00, 0xf4, 0x21, 0x00


	//----- nvinfo : EIATTR_KPARAM_INFO
	.align		4
.L_15:
        /*0038*/ 	.byte	0x04, 0x17
        /*003a*/ 	.short	(.L_17 - .L_16)
.L_16:
        /*003c*/ 	.word	0x00000000
        /*0040*/ 	.short	0x0002
        /*0042*/ 	.short	0x0010
        /*0044*/ 	.byte	0x00, 0xf4, 0x21, 0x00


	//----- nvinfo : EIATTR_KPARAM_INFO
	.align		4
.L_17:
        /*0048*/ 	.byte	0x04, 0x17
        /*004a*/ 	.short	(.L_19 - .L_18)
.L_18:
        /*004c*/ 	.word	0x00000000
        /*0050*/ 	.short	0x0001
        /*0052*/ 	.short	0x0008
        /*0054*/ 	.byte	0x00, 0xf4, 0x21, 0x00


	//----- nvinfo : EIATTR_KPARAM_INFO
	.align		4
.L_19:
        /*0058*/ 	.byte	0x04, 0x17
        /*005a*/ 	.short	(.L_21 - .L_20)
.L_20:
        /*005c*/ 	.word	0x00000000
        /*0060*/ 	.short	0x0000
        /*0062*/ 	.short	0x0000
        /*0064*/ 	.byte	0x00, 0xf4, 0x21, 0x00


	//----- nvinfo : EIATTR_SPARSE_MMA_MASK
	.align		4
.L_21:
        /*0068*/ 	.byte	0x03, 0x50
        /*006a*/ 	.short	0x0000


	//----- nvinfo : EIATTR_MAXREG_COUNT
	.align		4
        /*006c*/ 	.byte	0x03, 0x1b
        /*006e*/ 	.short	0x00ff


	//----- nvinfo : EIATTR_EXIT_INSTR_OFFSETS
	.align		4
        /*0070*/ 	.byte	0x04, 0x1c
        /*0072*/ 	.short	(.L_23 - .L_22)


	//   ....[0]....
.L_22:
        /*0074*/ 	.word	0x000003c0


	//   ....[1]....
        /*0078*/ 	.word	0x000003e0


	//----- nvinfo : EIATTR_REQNTID
	.align		4
.L_23:
        /*007c*/ 	.byte	0x04, 0x10
        /*007e*/ 	.short	(.L_25 - .L_24)
.L_24:
        /*0080*/ 	.word	0x00000100
        /*0084*/ 	.word	0x00000001
        /*0088*/ 	.word	0x00000001


	//----- nvinfo : EIATTR_CBANK_PARAM_SIZE
	.align		4
.L_25:
        /*008c*/ 	.byte	0x03, 0x19
        /*008e*/ 	.short	0x002c


	//----- nvinfo : EIATTR_PARAM_CBANK
	.align		4
        /*0090*/ 	.byte	0x04, 0x0a
        /*0092*/ 	.short	(.L_27 - .L_26)
	.align		4
.L_26:
        /*0094*/ 	.word	index@(.nv.constant0.triton_poi_fused_cat_10)
        /*0098*/ 	.short	0x0210
        /*009a*/ 	.short	0x002c


	//----- nvinfo : EIATTR_SW_WAR
	.align		4
.L_27:
        /*009c*/ 	.byte	0x04, 0x36
        /*009e*/ 	.short	(.L_29 - .L_28)
.L_28:
        /*00a0*/ 	.word	0x00000008
.L_29:


//--------------------- .nv.callgraph             --------------------------
	.section	.nv.callgraph,"",@"SHT_CUDA_CALLGRAPH"
	.align	4
	.sectionentsize	8
	.align		4
        /*0000*/ 	.word	0x00000000
	.align		4
        /*0004*/ 	.word	0xffffffff
	.align		4
        /*0008*/ 	.word	0x00000000
	.align		4
        /*000c*/ 	.word	0xfffffffe
	.align		4
        /*0010*/ 	.word	0x00000000
	.align		4
        /*0014*/ 	.word	0xfffffffd
	.align		4
        /*0018*/ 	.word	0x00000000
	.align		4
        /*001c*/ 	.word	0xfffffffc


//--------------------- .text.triton_poi_fused_cat_10 --------------------------
	.section	.text.triton_poi_fused_cat_10,"ax",@progbits
	.align	128
        .global         triton_poi_fused_cat_10
        .type           triton_poi_fused_cat_10,@function
        .size           triton_poi_fused_cat_10,(.L_x_1 - triton_poi_fused_cat_10)
        .other          triton_poi_fused_cat_10,@"STO_CUDA_ENTRY STV_DEFAULT"
triton_poi_fused_cat_10:
.text.triton_poi_fused_cat_10:
[----:B------:R-:W0:Y:S02]  /*0000*/  LDC R1, c[0x0][0x28] ;  /* 0x00000a00ff017b82 */ /* 0x000e240000000800 */
[----:B------:R-:W1:Y:S01]  /*0010*/  S2R R0, SR_TID.X ;  /* 0x0000000000007919 */ /* 0x000e620000002100 */
[----:B------:R-:W2:Y:S01]  /*0020*/  LDC.64 R10, c[0x0][0x210] ;  /* 0x00008400ff0a7b82 */ /* 0x000ea20000000a00 */
[----:B------:R-:W-:Y:S01]  /*0030*/  ULDC.64 UR6, c[0x0][0x220] ;  /* 0x0000880000067ab9 */ /* 0x000fe20000000a00 */
[----:B------:R-:W-:Y:S01]  /*0040*/  ULDC.64 UR4, c[0x0][0x208] ;  /* 0x0000820000047ab9 */ /* 0x000fe20000000a00 */
[----:B------:R-:W3:Y:S05]  /*0050*/  S2R R3, SR_CTAID.X ;  /* 0x0000000000037919 */ /* 0x000eea0000002500 */
[----:B------:R-:W4:Y:S08]  /*0060*/  LDC.64 R6, c[0x0][0x218] ;  /* 0x00008600ff067b82 */ /* 0x000f300000000a00 */
[----:B------:R-:W5:Y:S01]  /*0070*/  LDC.64 R8, c[0x0][0x228] ;  /* 0x00008a00ff087b82 */ /* 0x000f620000000a00 */
[----:B-1----:R-:W-:-:S05]  /*0080*/  IMAD.SHL.U32 R0, R0, 0x2, RZ ;  /* 0x0000000200007824 */ /* 0x002fca00078e00ff */
[----:B------:R-:W-:-:S05]  /*0090*/  LOP3.LUT R0, R0, 0x1fe, RZ, 0xc0, !PT ;  /* 0x000001fe00007812 */ /* 0x000fca00078ec0ff */
[----:B---3--:R-:W-:-:S05]  /*00a0*/  IMAD R0, R3, 0x200, R0 ;  /* 0x0000020003007824 */ /* 0x008fca00078e0200 */
[----:B------:R-:W-:Y:S02]  /*00b0*/  SHF.R.S32.HI R3, RZ, 0x1f, R0 ;  /* 0x0000001fff037819 */ /* 0x000fe40000011400 */
[----:B------:R-:W-:Y:S02]  /*00c0*/  ISETP.GE.AND P0, PT, R0, 0x18800, PT ;  /* 0x000188000000780c */ /* 0x000fe40003f06270 */
[----:B------:R-:W-:-:S04]  /*00d0*/  LEA.HI R3, R3, R0, RZ, 0x7 ;  /* 0x0000000003037211 */ /* 0x000fc800078f38ff */
[----:B------:R-:W-:Y:S02]  /*00e0*/  LOP3.LUT R5, R3, 0xffffff80, RZ, 0xc0, !PT ;  /* 0xffffff8003057812 */ /* 0x000fe400078ec0ff */
[----:B------:R-:W-:-:S03]  /*00f0*/  SHF.R.S32.HI R3, RZ, 0x7, R3 ;  /* 0x00000007ff037819 */ /* 0x000fc60000011403 */
[C---:B------:R-:W-:Y:S02]  /*0100*/  IMAD.IADD R15, R0.reuse, 0x1, -R5 ;  /* 0x00000001000f7824 */ /* 0x040fe400078e0a05 */
[----:B------:R-:W-:Y:S02]  /*0110*/  IMAD.SHL.U32 R4, R3, 0x40, RZ ;  /* 0x0000004003047824 */ /* 0x000fe400078e00ff */
[C---:B----4-:R-:W-:Y:S01]  /*0120*/  IMAD.WIDE R12, R15.reuse, 0x4, R6 ;  /* 0x000000040f0c7825 */ /* 0x050fe200078e0206 */
[C---:B------:R-:W-:Y:S02]  /*0130*/  ISETP.GE.AND P1, PT, R15.reuse, 0x40, PT ;  /* 0x000000400f00780c */ /* 0x040fe40003f26270 */
[----:B------:R-:W-:Y:S02]  /*0140*/  CS2R R18, SRZ ;  /* 0x0000000000127805 */ /* 0x000fe4000001ff00 */
[--C-:B------:R-:W-:Y:S01]  /*0150*/  SHF.R.S32.HI R14, RZ, 0x1f, R4.reuse ;  /* 0x0000001fff0e7819 */ /* 0x100fe20000011404 */
[----:B------:R-:W-:Y:S01]  /*0160*/  IMAD.IADD R3, R15, 0x1, R4 ;  /* 0x000000010f037824 */ /* 0x000fe200078e0204 */
[----:B------:R-:W-:Y:S01]  /*0170*/  ISETP.LT.AND P3, PT, R0, 0x18800, !P1 ;  /* 0x000188000000780c */ /* 0x000fe20004f61270 */
[----:B------:R-:W1:Y:S01]  /*0180*/  LDC.64 R6, c[0x0][0x230] ;  /* 0x00008c00ff067b82 */ /* 0x000e620000000a00 */
[----:B------:R-:W-:Y:S01]  /*0190*/  IADD3 R17, P2, R15, R4, RZ ;  /* 0x000000040f117210 */ /* 0x000fe20007f5e0ff */
[----:B--2---:R-:W-:Y:S01]  /*01a0*/  IMAD.WIDE R10, R3, 0x4, R10 ;  /* 0x00000004030a7825 */ /* 0x004fe200078e020a */
[----:B------:R-:W-:-:S02]  /*01b0*/  CS2R R2, SRZ ;  /* 0x0000000000027805 */ /* 0x000fc4000001ff00 */
[----:B------:R-:W-:Y:S02]  /*01c0*/  CS2R R4, SRZ ;  /* 0x0000000000047805 */ /* 0x000fe4000001ff00 */
[C---:B------:R-:W-:Y:S02]  /*01d0*/  ISETP.GT.AND P4, PT, R15.reuse, 0x3f, !P0 ;  /* 0x0000003f0f00780c */ /* 0x040fe40004784270 */
[----:B------:R-:W-:Y:S02]  /*01e0*/  LEA.HI.X.SX32 R14, R15, R14, 0x1, P2 ;  /* 0x0000000e0f0e7211 */ /* 0x000fe400010f0eff */
[C---:B------:R-:W-:Y:S01]  /*01f0*/  LEA R16, P2, R17.reuse, UR6, 0x2 ;  /* 0x0000000611107c11 */ /* 0x040fe2000f8410ff */
[----:B------:R-:W2:Y:S03]  /*0200*/  @P3 LDG.E.EL.64 R2, desc[UR4][R12.64] ;  /* 0x000000040c023981 */ /* 0x000ea6000c2e1b00 */
[----:B------:R-:W-:Y:S01]  /*0210*/  LEA.HI.X R17, R17, UR7, R14, 0x2, P2 ;  /* 0x0000000711117c11 */ /* 0x000fe200090f140e */
[----:B-----5:R-:W-:Y:S01]  /*0220*/  IMAD.WIDE R14, R15, 0x4, R8 ;  /* 0x000000040f0e7825 */ /* 0x020fe200078e0208 */
[----:B------:R-:W-:Y:S01]  /*0230*/  CS2R R8, SRZ ;  /* 0x0000000000087805 */ /* 0x000fe2000001ff00 */
[----:B------:R-:W3:Y:S04]  /*0240*/  @P3 LDG.E.EL.64 R4, desc[UR4][R10.64] ;  /* 0x000000040a043981 */ /* 0x000ee8000c2e1b00 */
[----:B------:R-:W4:Y:S04]  /*0250*/  @P4 LDG.E.EL.64 R18, desc[UR4][R16.64+-0x100] ;  /* 0xffff000410124981 */ /* 0x000f28000c2e1b00 */
[----:B------:R-:W5:Y:S01]  /*0260*/  @P4 LDG.E.EL.64 R8, desc[UR4][R14.64+-0x100] ;  /* 0xffff00040e084981 */ /* 0x000f62000c2e1b00 */
[----:B-1----:R-:W-:Y:S01]  /*0270*/  IMAD.WIDE R6, R0, 0x4, R6 ;  /* 0x0000000400067825 */ /* 0x002fe200078e0206 */
[----:B--2---:R-:W-:-:S02]  /*0280*/  SEL R21, R2, RZ, P3 ;  /* 0x000000ff02157207 */ /* 0x004fc40001800000 */
[----:B---3--:R-:W-:Y:S02]  /*0290*/  SEL R4, R4, RZ, P3 ;  /* 0x000000ff04047207 */ /* 0x008fe40001800000 */
[----:B------:R-:W-:Y:S02]  /*02a0*/  SEL R5, R5, RZ, P3 ;  /* 0x000000ff05057207 */ /* 0x000fe40001800000 */
[C---:B------:R-:W-:Y:S01]  /*02b0*/  FSETP.GEU.AND P2, PT, R4.reuse, -R21, PT ;  /* 0x800000150400720b */ /* 0x040fe20003f4e000 */
[----:B------:R-:W-:Y:S01]  /*02c0*/  FADD R2, R4, R21 ;  /* 0x0000001504027221 */ /* 0x000fe20000000000 */
[----:B------:R-:W-:Y:S02]  /*02d0*/  SEL R4, R3, RZ, P3 ;  /* 0x000000ff03047207 */ /* 0x000fe40001800000 */
[----:B----4-:R-:W-:Y:S02]  /*02e0*/  SEL R11, R18, RZ, P4 ;  /* 0x000000ff120b7207 */ /* 0x010fe40002000000 */
[----:B------:R-:W-:-:S02]  /*02f0*/  SEL R10, R19, RZ, P4 ;  /* 0x000000ff130a7207 */ /* 0x000fc40002000000 */
[----:B-----5:R-:W-:Y:S02]  /*0300*/  SEL R9, R9, RZ, P4 ;  /* 0x000000ff09097207 */ /* 0x020fe40002000000 */
[----:B------:R-:W-:Y:S01]  /*0310*/  SEL R8, R8, RZ, P4 ;  /* 0x000000ff08087207 */ /* 0x000fe20002000000 */
[----:B------:R-:W-:Y:S01]  /*0320*/  FADD R3, R5, R4 ;  /* 0x0000000405037221 */ /* 0x000fe20000000000 */
[C---:B------:R-:W-:Y:S01]  /*0330*/  FSETP.GEU.AND P3, PT, R10.reuse, -R9, PT ;  /* 0x800000090a00720b */ /* 0x040fe20003f6e000 */
[----:B------:R-:W-:Y:S01]  /*0340*/  FADD R9, R10, R9 ;  /* 0x000000090a097221 */ /* 0x000fe20000000000 */
[C---:B------:R-:W-:Y:S01]  /*0350*/  FSETP.GEU.AND P4, PT, R11.reuse, -R8, PT ;  /* 0x800000080b00720b */ /* 0x040fe20003f8e000 */
[----:B------:R-:W-:Y:S01]  /*0360*/  FADD R8, R11, R8 ;  /* 0x000000080b087221 */ /* 0x000fe20000000000 */
[----:B------:R-:W-:Y:S02]  /*0370*/  FSETP.GEU.AND P5, PT, R5, -R4, PT ;  /* 0x800000040500720b */ /* 0x000fe40003fae000 */
[----:B------:R-:W-:-:S02]  /*0380*/  FSEL R2, R2, RZ, P2 ;  /* 0x000000ff02027208 */ /* 0x000fc40001000000 */
[----:B------:R-:W-:Y:S02]  /*0390*/  FSEL R3, R3, RZ, P5 ;  /* 0x000000ff03037208 */ /* 0x000fe40002800000 */
[----:B------:R-:W-:Y:S02]  /*03a0*/  @P1 FSEL R2, R8, RZ, P4 ;  /* 0x000000ff08021208 */ /* 0x000fe40002000000 */
[----:B------:R-:W-:Y:S01]  /*03b0*/  @P1 FSEL R3, R9, RZ, P3 ;  /* 0x000000ff09031208 */ /* 0x000fe20001800000 */
[----:B------:R-:W-:Y:S06]  /*03c0*/  @P0 EXIT ;  /* 0x000000000000094d */ /* 0x000fec0003800000 */
[----:B------:R-:W-:Y:S01]  /*03d0*/  STG.E.64 desc[UR4][R6.64], R2 ;  /* 0x0000000206007986 */ /* 0x000fe2000c101b04 */
[----:B------:R-:W-:Y:S05]  /*03e0*/  EXIT ;  /* 0x000000000000794d */ /* 0x000fea0003800000 */
.L_x_0:
[----:B------:R-:W-:-:S00]  /*03f0*/  BRA `(.L_x_0) ;  /* 0xfffffffc00fc7947 */ /* 0x000fc0000383ffff */
[----:B------:R-:W-:-:S00]  /*0400*/  NOP ;  /* 0x0000000000007918 */ /* 0x000fc00000000000 */
[----:B------:R-:W-:-:S00]  /*0410*/  NOP ;  /* 0x0000000000007918 */ /* 0x000fc00000000000 */
[----:B------:R-:W-:-:S00]  /*0420*/  NOP ;  /* 0x0000000000007918 */ /* 0x000fc00000000000 */
[----:B------:R-:W-:-:S00]  /*0430*/  NOP ;  /* 0x0000000000007918 */ /* 0x000fc00000000000 */
[----:B------:R-:W-:-:S00]  /*0440*/  NOP ;  /* 0x0000000000007918 */ /* 0x000fc00000000000 */
[----:B------:R-:W-:-:S00]  /*0450*/  NOP ;  /* 0x0000000000007918 */ /* 0x000fc00000000000 */
[----:B------:R-:W-:-:S00]  /*0460*/  NOP ;  /* 0x0000000000007918 */ /* 0x000fc00000000000 */
[----:B------:R-:W-:-:S00]  /*0470*/  NOP ;  /* 0x0000000000007918 */ /* 0x000fc00000000000 */
.L_x_1:


//--------------------- .nv.constant0.triton_poi_fused_cat_10 --------------------------
	.section	.nv.constant0.triton_poi_fused_cat_10,"a",@progbits
	.sectionflags	@""
	.align	4
.nv.constant0.triton_poi_fused_cat_10:
	.zero		572
